//
// Generated by NVIDIA NVVM Compiler
//
// Compiler Build ID: CL-36424714
// Cuda compilation tools, release 13.0, V13.0.88
// Based on NVVM 20.0.0
//

.version 9.0
.target sm_100
.address_size 64

	// .globl	_Z16sgdWeightsKernelPfS_if

.visible .entry _Z16sgdWeightsKernelPfS_if(
	.param .u64 .ptr .align 1 _Z16sgdWeightsKernelPfS_if_param_0,
	.param .u64 .ptr .align 1 _Z16sgdWeightsKernelPfS_if_param_1,
	.param .u32 _Z16sgdWeightsKernelPfS_if_param_2,
	.param .f32 _Z16sgdWeightsKernelPfS_if_param_3
)
{
	.reg .pred 	%p<4>;
	.reg .b32 	%r<6>;
	.reg .b32 	%f<8>;
	.reg .b64 	%rd<8>;

	ld.param.u64 	%rd1, [_Z16sgdWeightsKernelPfS_if_param_0];
	ld.param.u64 	%rd2, [_Z16sgdWeightsKernelPfS_if_param_1];
	ld.param.u32 	%r2, [_Z16sgdWeightsKernelPfS_if_param_2];
	ld.param.f32 	%f1, [_Z16sgdWeightsKernelPfS_if_param_3];
	mov.u32 	%r3, %ctaid.x;
	mov.u32 	%r4, %ntid.x;
	mov.u32 	%r5, %tid.x;
	mad.lo.s32 	%r1, %r3, %r4, %r5;
	setp.ge.s32 	%p1, %r1, %r2;
	@%p1 bra 	$L__BB0_2;
	cvta.to.global.u64 	%rd3, %rd2;
	cvta.to.global.u64 	%rd4, %rd1;
	mul.wide.s32 	%rd5, %r1, 4;
	add.s64 	%rd6, %rd3, %rd5;
	ld.global.f32 	%f2, [%rd6];
	setp.gt.f32 	%p2, %f2, 0f3F800000;
	selp.f32 	%f3, 0f3F800000, %f2, %p2;
	setp.lt.f32 	%p3, %f3, 0fBF800000;
	selp.f32 	%f4, 0fBF800000, %f3, %p3;
	mul.f32 	%f5, %f1, %f4;
	add.s64 	%rd7, %rd4, %rd5;
	ld.global.f32 	%f6, [%rd7];
	sub.f32 	%f7, %f6, %f5;
	st.global.f32 	[%rd7], %f7;
$L__BB0_2:
	ret;

}
	// .globl	_Z15sgdBiasesKernelPfS_if
.visible .entry _Z15sgdBiasesKernelPfS_if(
	.param .u64 .ptr .align 1 _Z15sgdBiasesKernelPfS_if_param_0,
	.param .u64 .ptr .align 1 _Z15sgdBiasesKernelPfS_if_param_1,
	.param .u32 _Z15sgdBiasesKernelPfS_if_param_2,
	.param .f32 _Z15sgdBiasesKernelPfS_if_param_3
)
{
	.reg .pred 	%p<2>;
	.reg .b32 	%r<6>;
	.reg .b32 	%f<6>;
	.reg .b64 	%rd<8>;

	ld.param.u64 	%rd1, [_Z15sgdBiasesKernelPfS_if_param_0];
	ld.param.u64 	%rd2, [_Z15sgdBiasesKernelPfS_if_param_1];
	ld.param.u32 	%r2, [_Z15sgdBiasesKernelPfS_if_param_2];
	ld.param.f32 	%f1, [_Z15sgdBiasesKernelPfS_if_param_3];
	mov.u32 	%r3, %ctaid.x;
	mov.u32 	%r4, %ntid.x;
	mov.u32 	%r5, %tid.x;
	mad.lo.s32 	%r1, %r3, %r4, %r5;
	setp.ge.s32 	%p1, %r1, %r2;
	@%p1 bra 	$L__BB1_2;
	cvta.to.global.u64 	%rd3, %rd2;
	cvta.to.global.u64 	%rd4, %rd1;
	mul.wide.s32 	%rd5, %r1, 4;
	add.s64 	%rd6, %rd3, %rd5;
	ld.global.f32 	%f2, [%rd6];
	mul.f32 	%f3, %f1, %f2;
	add.s64 	%rd7, %rd4, %rd5;
	ld.global.f32 	%f4, [%rd7];
	sub.f32 	%f5, %f4, %f3;
	st.global.f32 	[%rd7], %f5;
$L__BB1_2:
	ret;

}


// ===== COMPILED SASS (sm_100) =====

	.target	sm_100

	.elftype	@"ET_EXEC"


//--------------------- .note.nv.tkinfo           --------------------------
	.section	.note.nv.tkinfo,"",@"SHT_NOTE"
	.sectionflags	@"SHF_NOTE_NV_TKINFO"
	.tkinfo
        /*0018*/ 	.word	0x00000002
        /*0030*/ 	.string	""
        /*0030*/ 	.string	"ptxas"
        /*0030*/ 	.string	"Cuda compilation tools, release 13.0, V13.0.88"
        /*0030*/ 	.string	"Build cuda_13.0.r13.0/compiler.36424714_0"
        /*0030*/ 	.string	"-arch sm_100 -m 64 "



//--------------------- .note.nv.cuinfo           --------------------------
	.section	.note.nv.cuinfo,"",@"SHT_NOTE"
	.sectionflags	@"SHF_NOTE_NV_CUINFO"
        /*0018*/ 	.short	0x0002
        /*001a*/ 	.short	0x0064
        /*001c*/ 	.short	0x0082
	.zero		2


//--------------------- .nv.info                  --------------------------
	.section	.nv.info,"",@"SHT_CUDA_INFO"
	.align	4


	//----- nvinfo : EIATTR_REGCOUNT
	.align		4
        /*0000*/ 	.byte	0x04, 0x2f
        /*0002*/ 	.short	(.L_1 - .L_0)
	.align		4
.L_0:
        /*0004*/ 	.word	index@(_Z16sgdWeightsKernelPfS_if)
        /*0008*/ 	.word	0x0000000a


	//----- nvinfo : EIATTR_FRAME_SIZE
	.align		4
.L_1:
        /*000c*/ 	.byte	0x04, 0x11
        /*000e*/ 	.short	(.L_3 - .L_2)
	.align		4
.L_2:
        /*0010*/ 	.word	index@(_Z16sgdWeightsKernelPfS_if)
        /*0014*/ 	.word	0x00000000


	//----- nvinfo : EIATTR_REGCOUNT
	.align		4
.L_3:
        /*0018*/ 	.byte	0x04, 0x2f
        /*001a*/ 	.short	(.L_5 - .L_4)
	.align		4
.L_4:
        /*001c*/ 	.word	index@(_Z15sgdBiasesKernelPfS_if)
        /*0020*/ 	.word	0x0000000a


	//----- nvinfo : EIATTR_FRAME_SIZE
	.align		4
.L_5:
        /*0024*/ 	.byte	0x04, 0x11
        /*0026*/ 	.short	(.L_7 - .L_6)
	.align		4
.L_6:
        /*0028*/ 	.word	index@(_Z15sgdBiasesKernelPfS_if)
        /*002c*/ 	.word	0x00000000


	//----- nvinfo : EIATTR_MIN_STACK_SIZE
	.align		4
.L_7:
        /*0030*/ 	.byte	0x04, 0x12
        /*0032*/ 	.short	(.L_9 - .L_8)
	.align		4
.L_8:
        /*0034*/ 	.word	index@(_Z15sgdBiasesKernelPfS_if)
        /*0038*/ 	.word	0x00000000


	//----- nvinfo : EIATTR_MIN_STACK_SIZE
	.align		4
.L_9:
        /*003c*/ 	.byte	0x04, 0x12
        /*003e*/ 	.short	(.L_11 - .L_10)
	.align		4
.L_10:
        /*0040*/ 	.word	index@(_Z16sgdWeightsKernelPfS_if)
        /*0044*/ 	.word	0x00000000
.L_11:


//--------------------- .nv.compat                --------------------------
	.section	.nv.compat,"",@"SHT_CUDA_COMPAT_INFO"
	.align	4
        /*0000*/ 	.byte	0x02, 0x09, 0x00, 0x00, 0x02, 0x02, 0x01, 0x00, 0x02, 0x05, 0x05, 0x00, 0x03, 0x07, 0x01, 0x01
        /*0010*/ 	.byte	0x02, 0x03, 0x00, 0x00, 0x02, 0x06, 0x01, 0x00, 0x04, 0x0b, 0x08, 0x00, 0x09, 0x00, 0x00, 0x00
        /*0020*/ 	.byte	0x00, 0x00, 0x00, 0x00


//--------------------- .nv.info._Z15sgdBiasesKernelPfS_if --------------------------
	.section	.nv.info._Z15sgdBiasesKernelPfS_if,"",@"SHT_CUDA_INFO"
	.sectionflags	@""
	.align	4


	//----- nvinfo : EIATTR_CUDA_API_VERSION
	.align		4
        /*0000*/ 	.byte	0x04, 0x37
        /*0002*/ 	.short	(.L_13 - .L_12)
.L_12:
        /*0004*/ 	.word	0x00000082


	//----- nvinfo : EIATTR_KPARAM_INFO
	.align		4
.L_13:
        /*0008*/ 	.byte	0x04, 0x17
        /*000a*/ 	.short	(.L_15 - .L_14)
.L_14:
        /*000c*/ 	.word	0x00000000
        /*0010*/ 	.short	0x0003
        /*0012*/ 	.short	0x0014
        /*0014*/ 	.byte	0x00, 0xf0, 0x11, 0x00


	//----- nvinfo : EIATTR_KPARAM_INFO
	.align		4
.L_15:
        /*0018*/ 	.byte	0x04, 0x17
        /*001a*/ 	.short	(.L_17 - .L_16)
.L_16:
        /*001c*/ 	.word	0x00000000
        /*0020*/ 	.short	0x0002
        /*0022*/ 	.short	0x0010
        /*0024*/ 	.byte	0x00, 0xf0, 0x11, 0x00


	//----- nvinfo : EIATTR_KPARAM_INFO
	.align		4
.L_17:
        /*0028*/ 	.byte	0x04, 0x17
        /*002a*/ 	.short	(.L_19 - .L_18)
.L_18:
        /*002c*/ 	.word	0x00000000
        /*0030*/ 	.short	0x0001
        /*0032*/ 	.short	0x0008
        /*0034*/ 	.byte	0x00, 0xf5, 0x21, 0x00


	//----- nvinfo : EIATTR_KPARAM_INFO
	.align		4
.L_19:
        /*0038*/ 	.byte	0x04, 0x17
        /*003a*/ 	.short	(.L_21 - .L_20)
.L_20:
        /*003c*/ 	.word	0x00000000
        /*0040*/ 	.short	0x0000
        /*0042*/ 	.short	0x0000
        /*0044*/ 	.byte	0x00, 0xf5, 0x21, 0x00


	//----- nvinfo : EIATTR_SPARSE_MMA_MASK
	.align		4
.L_21:
        /*0048*/ 	.byte	0x03, 0x50
        /*004a*/ 	.short	0x0000


	//----- nvinfo : EIATTR_MAXREG_COUNT
	.align		4
        /*004c*/ 	.byte	0x03, 0x1b
        /*004e*/ 	.short	0x00ff


	//----- nvinfo : EIATTR_MERCURY_ISA_VERSION
	.align		4
        /*0050*/ 	.byte	0x03, 0x5f
        /*0052*/ 	.short	0x0101


	//----- nvinfo : EIATTR_VRC_CTA_INIT_COUNT
	.align		4
        /*0054*/ 	.byte	0x02, 0x4a
	.zero		1
	.zero		1


	//----- nvinfo : EIATTR_EXIT_INSTR_OFFSETS
	.align		4
        /*0058*/ 	.byte	0x04, 0x1c
        /*005a*/ 	.short	(.L_23 - .L_22)


	//   ....[0]....
.L_22:
        /*005c*/ 	.word	0x00000070


	//   ....[1]....
        /*0060*/ 	.word	0x00000120


	//----- nvinfo : EIATTR_CBANK_PARAM_SIZE
	.align		4
.L_23:
        /*0064*/ 	.byte	0x03, 0x19
        /*0066*/ 	.short	0x0018


	//----- nvinfo : EIATTR_PARAM_CBANK
	.align		4
        /*0068*/ 	.byte	0x04, 0x0a
        /*006a*/ 	.short	(.L_25 - .L_24)
	.align		4
.L_24:
        /*006c*/ 	.word	index@(.nv.constant0._Z15sgdBiasesKernelPfS_if)
        /*0070*/ 	.short	0x0380
        /*0072*/ 	.short	0x0018


	//----- nvinfo : EIATTR_SW_WAR
	.align		4
.L_25:
        /*0074*/ 	.byte	0x04, 0x36
        /*0076*/ 	.short	(.L_27 - .L_26)
.L_26:
        /*0078*/ 	.word	0x00000008
.L_27:


//--------------------- .nv.info._Z16sgdWeightsKernelPfS_if --------------------------
	.section	.nv.info._Z16sgdWeightsKernelPfS_if,"",@"SHT_CUDA_INFO"
	.sectionflags	@""
	.align	4


	//----- nvinfo : EIATTR_CUDA_API_VERSION
	.align		4
        /*0000*/ 	.byte	0x04, 0x37
        /*0002*/ 	.short	(.L_29 - .L_28)
.L_28:
        /*0004*/ 	.word	0x00000082


	//----- nvinfo : EIATTR_KPARAM_INFO
	.align		4
.L_29:
        /*0008*/ 	.byte	0x04, 0x17
        /*000a*/ 	.short	(.L_31 - .L_30)
.L_30:
        /*000c*/ 	.word	0x00000000
        /*0010*/ 	.short	0x0003
        /*0012*/ 	.short	0x0014
        /*0014*/ 	.byte	0x00, 0xf0, 0x11, 0x00


	//----- nvinfo : EIATTR_KPARAM_INFO
	.align		4
.L_31:
        /*0018*/ 	.byte	0x04, 0x17
        /*001a*/ 	.short	(.L_33 - .L_32)
.L_32:
        /*001c*/ 	.word	0x00000000
        /*0020*/ 	.short	0x0002
        /*0022*/ 	.short	0x0010
        /*0024*/ 	.byte	0x00, 0xf0, 0x11, 0x00


	//----- nvinfo : EIATTR_KPARAM_INFO
	.align		4
.L_33:
        /*0028*/ 	.byte	0x04, 0x17
        /*002a*/ 	.short	(.L_35 - .L_34)
.L_34:
        /*002c*/ 	.word	0x00000000
        /*0030*/ 	.short	0x0001
        /*0032*/ 	.short	0x0008
        /*0034*/ 	.byte	0x00, 0xf5, 0x21, 0x00


	//----- nvinfo : EIATTR_KPARAM_INFO
	.align		4
.L_35:
        /*0038*/ 	.byte	0x04, 0x17
        /*003a*/ 	.short	(.L_37 - .L_36)
.L_36:
        /*003c*/ 	.word	0x00000000
        /*0040*/ 	.short	0x0000
        /*0042*/ 	.short	0x0000
        /*0044*/ 	.byte	0x00, 0xf5, 0x21, 0x00


	//----- nvinfo : EIATTR_SPARSE_MMA_MASK
	.align		4
.L_37:
        /*0048*/ 	.byte	0x03, 0x50
        /*004a*/ 	.short	0x0000


	//----- nvinfo : EIATTR_MAXREG_COUNT
	.align		4
        /*004c*/ 	.byte	0x03, 0x1b
        /*004e*/ 	.short	0x00ff


	//----- nvinfo : EIATTR_MERCURY_ISA_VERSION
	.align		4
        /*0050*/ 	.byte	0x03, 0x5f
        /*0052*/ 	.short	0x0101


	//----- nvinfo : EIATTR_VRC_CTA_INIT_COUNT
	.align		4
        /*0054*/ 	.byte	0x02, 0x4a
	.zero		1
	.zero		1


	//----- nvinfo : EIATTR_EXIT_INSTR_OFFSETS
	.align		4
        /*0058*/ 	.byte	0x04, 0x1c
        /*005a*/ 	.short	(.L_39 - .L_38)


	//   ....[0]....
.L_38:
        /*005c*/ 	.word	0x00000070


	//   ....[1]....
        /*0060*/ 	.word	0x00000140


	//----- nvinfo : EIATTR_CBANK_PARAM_SIZE
	.align		4
.L_39:
        /*0064*/ 	.byte	0x03, 0x19
        /*0066*/ 	.short	0x0018


	//----- nvinfo : EIATTR_PARAM_CBANK
	.align		4
        /*0068*/ 	.byte	0x04, 0x0a
        /*006a*/ 	.short	(.L_41 - .L_40)
	.align		4
.L_40:
        /*006c*/ 	.word	index@(.nv.constant0._Z16sgdWeightsKernelPfS_if)
        /*0070*/ 	.short	0x0380
        /*0072*/ 	.short	0x0018


	//----- nvinfo : EIATTR_SW_WAR
	.align		4
.L_41:
        /*0074*/ 	.byte	0x04, 0x36
        /*0076*/ 	.short	(.L_43 - .L_42)
.L_42:
        /*0078*/ 	.word	0x00000008
.L_43:


//--------------------- .nv.callgraph             --------------------------
	.section	.nv.callgraph,"",@"SHT_CUDA_CALLGRAPH"
	.align	4
	.sectionentsize	8
	.align		4
        /*0000*/ 	.word	0x00000000
	.align		4
        /*0004*/ 	.word	0xffffffff
	.align		4
        /*0008*/ 	.word	0x00000000
	.align		4
        /*000c*/ 	.word	0xfffffffe
	.align		4
        /*0010*/ 	.word	0x00000000
	.align		4
        /*0014*/ 	.word	0xfffffffd
	.align		4
        /*0018*/ 	.word	0x00000000
	.align		4
        /*001c*/ 	.word	0xfffffffc


//--------------------- .text._Z15sgdBiasesKernelPfS_if --------------------------
	.section	.text._Z15sgdBiasesKernelPfS_if,"ax",@progbits
	.align	128
        .global         _Z15sgdBiasesKernelPfS_if
        .type           _Z15sgdBiasesKernelPfS_if,@function
        .size           _Z15sgdBiasesKernelPfS_if,(.L_x_2 - _Z15sgdBiasesKernelPfS_if)
        .other          _Z15sgdBiasesKernelPfS_if,@"STO_CUDA_ENTRY STV_DEFAULT"
_Z15sgdBiasesKernelPfS_if:
.text._Z15sgdBiasesKernelPfS_if:
[----:B------:R-:W-:Y:S01]  /*0000*/  LDC R1, c[0x0][0x37c] ;  /* 0x0000df00ff017b82 */ /* 0x000fe20000000800 */
[----:B------:R-:W0:Y:S07]  /*0010*/  S2R R0, SR_TID.X ;  /* 0x0000000000007919 */ /* 0x000e2e0000002100 */
[----:B------:R-:W0:Y:S01]  /*0020*/  S2UR UR4, SR_CTAID.X ;  /* 0x00000000000479c3 */ /* 0x000e220000002500 */
[----:B------:R-:W1:Y:S07]  /*0030*/  LDCU UR5, c[0x0][0x390] ;  /* 0x00007200ff0577ac */ /* 0x000e6e0008000800 */
[----:B------:R-:W0:Y:S02]  /*0040*/  LDC R7, c[0x0][0x360] ;  /* 0x0000d800ff077b82 */ /* 0x000e240000000800 */
[----:B0-----:R-:W-:-:S05]  /*0050*/  IMAD R7, R7, UR4, R0 ;  /* 0x0000000407077c24 */ /* 0x001fca000f8e0200 */
[----:B-1----:R-:W-:-:S13]  /*0060*/  ISETP.GE.AND P0, PT, R7, UR5, PT ;  /* 0x0000000507007c0c */ /* 0x002fda000bf06270 */
[----:B------:R-:W-:Y:S05]  /*0070*/  @P0 EXIT ;  /* 0x000000000000094d */ /* 0x000fea0003800000 */
[----:B------:R-:W0:Y:S01]  /*0080*/  LDC.64 R2, c[0x0][0x388] ;  /* 0x0000e200ff027b82 */ /* 0x000e220000000a00 */
[----:B------:R-:W1:Y:S01]  /*0090*/  LDCU.64 UR4, c[0x0][0x358] ;  /* 0x00006b00ff0477ac */ /* 0x000e620008000a00 */
[----:B------:R-:W2:Y:S06]  /*00a0*/  LDCU UR6, c[0x0][0x394] ;  /* 0x00007280ff0677ac */ /* 0x000eac0008000800 */
[----:B------:R-:W3:Y:S01]  /*00b0*/  LDC.64 R4, c[0x0][0x380] ;  /* 0x0000e000ff047b82 */ /* 0x000ee20000000a00 */
[----:B0-----:R-:W-:-:S06]  /*00c0*/  IMAD.WIDE R2, R7, 0x4, R2 ;  /* 0x0000000407027825 */ /* 0x001fcc00078e0202 */
[----:B-1----:R-:W2:Y:S01]  /*00d0*/  LDG.E R2, desc[UR4][R2.64] ;  /* 0x0000000402027981 */ /* 0x002ea2000c1e1900 */
[----:B---3--:R-:W-:-:S05]  /*00e0*/  IMAD.WIDE R4, R7, 0x4, R4 ;  /* 0x0000000407047825 */ /* 0x008fca00078e0204 */
[----:B------:R-:W2:Y:S02]  /*00f0*/  LDG.E R7, desc[UR4][R4.64] ;  /* 0x0000000404077981 */ /* 0x000ea4000c1e1900 */
[----:B--2---:R-:W-:-:S05]  /*0100*/  FFMA R7, -R2, UR6, R7 ;  /* 0x0000000602077c23 */ /* 0x004fca0008000107 */
[----:B------:R-:W-:Y:S01]  /*0110*/  STG.E desc[UR4][R4.64], R7 ;  /* 0x0000000704007986 */ /* 0x000fe2000c101904 */
[----:B------:R-:W-:Y:S05]  /*0120*/  EXIT ;  /* 0x000000000000794d */ /* 0x000fea0003800000 */
.L_x_0:
[----:B------:R-:W-:-:S00]  /*0130*/  BRA `(.L_x_0) ;  /* 0xfffffffc00fc7947 */ /* 0x000fc0000383ffff */
[----:B------:R-:W-:-:S00]  /*0140*/  NOP ;  /* 0x0000000000007918 */ /* 0x000fc00000000000 */
        /* <DEDUP_REMOVED lines=11> */
.L_x_2:


//--------------------- .text._Z16sgdWeightsKernelPfS_if --------------------------
	.section	.text._Z16sgdWeightsKernelPfS_if,"ax",@progbits
	.align	128
        .global         _Z16sgdWeightsKernelPfS_if
        .type           _Z16sgdWeightsKernelPfS_if,@function
        .size           _Z16sgdWeightsKernelPfS_if,(.L_x_3 - _Z16sgdWeightsKernelPfS_if)
        .other          _Z16sgdWeightsKernelPfS_if,@"STO_CUDA_ENTRY STV_DEFAULT"
_Z16sgdWeightsKernelPfS_if:
.text._Z16sgdWeightsKernelPfS_if:
        /* <DEDUP_REMOVED lines=13> */
[----:B-1----:R-:W4:Y:S01]  /*00d0*/  LDG.E R2, desc[UR4][R2.64] ;  /* 0x0000000402027981 */ /* 0x002f22000c1e1900 */
[----:B---3--:R-:W-:-:S05]  /*00e0*/  IMAD.WIDE R4, R7, 0x4, R4 ;  /* 0x0000000407047825 */ /* 0x008fca00078e0204 */
[----:B------:R-:W2:Y:S01]  /*00f0*/  LDG.E R7, desc[UR4][R4.64] ;  /* 0x0000000404077981 */ /* 0x000ea2000c1e1900 */
[----:B----4-:R-:W-:-:S04]  /*0100*/  FMNMX.NAN R0, R2, 1, PT ;  /* 0x3f80000002007809 */ /* 0x010fc80003820000 */
[----:B------:R-:W-:-:S05]  /*0110*/  FMNMX.NAN R0, R0, -1, !PT ;  /* 0xbf80000000007809 */ /* 0x000fca0007820000 */
[----:B--2---:R-:W-:-:S05]  /*0120*/  FFMA R7, -R0, UR6, R7 ;  /* 0x0000000600077c23 */ /* 0x004fca0008000107 */
[----:B------:R-:W-:Y:S01]  /*0130*/  STG.E desc[UR4][R4.64], R7 ;  /* 0x0000000704007986 */ /* 0x000fe2000c101904 */
[----:B------:R-:W-:Y:S05]  /*0140*/  EXIT ;  /* 0x000000000000794d */ /* 0x000fea0003800000 */
.L_x_1:
        /* <DEDUP_REMOVED lines=11> */
.L_x_3:


//--------------------- .nv.shared.reserved.0     --------------------------
	.section	.nv.shared.reserved.0,"aw",@nobits
	.weak		__nv_reservedSMEM_offset_0_alias
	.size		__nv_reservedSMEM_offset_0_alias, 0, 64
	.other		__nv_reservedSMEM_offset_0_alias,@"STO_CUDA_RESERVED_SHARED STV_DEFAULT"
__nv_reservedSMEM_offset_0_alias:
	.zero		0
	.zero		64


//--------------------- .nv.constant0._Z15sgdBiasesKernelPfS_if --------------------------
	.section	.nv.constant0._Z15sgdBiasesKernelPfS_if,"a",@progbits
	.sectionflags	@""
	.align	4
.nv.constant0._Z15sgdBiasesKernelPfS_if:
	.zero		920


//--------------------- .nv.constant0._Z16sgdWeightsKernelPfS_if --------------------------
	.section	.nv.constant0._Z16sgdWeightsKernelPfS_if,"a",@progbits
	.sectionflags	@""
	.align	4
.nv.constant0._Z16sgdWeightsKernelPfS_if:
	.zero		920


//--------------------- SYMBOLS --------------------------

	.type		.nv.reservedSmem.offset0,@object
	.size		.nv.reservedSmem.offset0,0x4
